//
// Generated by NVIDIA NVVM Compiler
//
// Compiler Build ID: CL-36424714
// Cuda compilation tools, release 13.0, V13.0.88
// Based on NVVM 20.0.0
//

.version 9.0
.target sm_100
.address_size 64

	// .globl	_Z17helloWorldFromGPUv
.extern .func  (.param .b32 func_retval0) vprintf
(
	.param .b64 vprintf_param_0,
	.param .b64 vprintf_param_1
)
;
.global .align 1 .b8 $str[34] = {72, 101, 108, 108, 111, 44, 32, 87, 111, 114, 108, 100, 32, 102, 114, 111, 109, 32, 71, 80, 85, 32, 116, 104, 114, 101, 97, 100, 32, 37, 100, 33, 10};

.visible .entry _Z17helloWorldFromGPUv()
{
	.local .align 8 .b8 	__local_depot0[8];
	.reg .b64 	%SP;
	.reg .b64 	%SPL;
	.reg .b32 	%r<4>;
	.reg .b64 	%rd<5>;

	mov.u64 	%SPL, __local_depot0;
	cvta.local.u64 	%SP, %SPL;
	add.u64 	%rd1, %SP, 0;
	add.u64 	%rd2, %SPL, 0;
	mov.u32 	%r1, %tid.x;
	st.local.u32 	[%rd2], %r1;
	mov.u64 	%rd3, $str;
	cvta.global.u64 	%rd4, %rd3;
	{ // callseq 0, 0
	.param .b64 param0;
	st.param.b64 	[param0], %rd4;
	.param .b64 param1;
	st.param.b64 	[param1], %rd1;
	.param .b32 retval0;
	call.uni (retval0), 
	vprintf, 
	(
	param0, 
	param1
	);
	ld.param.b32 	%r2, [retval0];
	} // callseq 0
	ret;

}


// ===== COMPILED SASS (sm_100) =====

	.target	sm_100

	.elftype	@"ET_EXEC"


//--------------------- .note.nv.tkinfo           --------------------------
	.section	.note.nv.tkinfo,"",@"SHT_NOTE"
	.sectionflags	@"SHF_NOTE_NV_TKINFO"
	.tkinfo
        /*0018*/ 	.word	0x00000002
        /*0030*/ 	.string	""
        /*0030*/ 	.string	"ptxas"
        /*0030*/ 	.string	"Cuda compilation tools, release 13.0, V13.0.88"
        /*0030*/ 	.string	"Build cuda_13.0.r13.0/compiler.36424714_0"
        /*0030*/ 	.string	"-arch sm_100 -m 64 "



//--------------------- .note.nv.cuinfo           --------------------------
	.section	.note.nv.cuinfo,"",@"SHT_NOTE"
	.sectionflags	@"SHF_NOTE_NV_CUINFO"
        /*0018*/ 	.short	0x0002
        /*001a*/ 	.short	0x0064
        /*001c*/ 	.short	0x0082
	.zero		2


//--------------------- .nv.info                  --------------------------
	.section	.nv.info,"",@"SHT_CUDA_INFO"
	.align	4


	//----- nvinfo : EIATTR_REGCOUNT
	.align		4
        /*0000*/ 	.byte	0x04, 0x2f
        /*0002*/ 	.short	(.L_2 - .L_1)
	.align		4
.L_1:
        /*0004*/ 	.word	index@(_Z17helloWorldFromGPUv)
        /*0008*/ 	.word	0x00000018


	//----- nvinfo : EIATTR_FRAME_SIZE
	.align		4
.L_2:
        /*000c*/ 	.byte	0x04, 0x11
        /*000e*/ 	.short	(.L_4 - .L_3)
	.align		4
.L_3:
        /*0010*/ 	.word	index@(_Z17helloWorldFromGPUv)
        /*0014*/ 	.word	0x00000008


	//----- nvinfo : EIATTR_MIN_STACK_SIZE
	.align		4
.L_4:
        /*0018*/ 	.byte	0x04, 0x12
        /*001a*/ 	.short	(.L_6 - .L_5)
	.align		4
.L_5:
        /*001c*/ 	.word	index@(_Z17helloWorldFromGPUv)
        /*0020*/ 	.word	0x00000008
.L_6:


//--------------------- .nv.compat                --------------------------
	.section	.nv.compat,"",@"SHT_CUDA_COMPAT_INFO"
	.align	4
        /*0000*/ 	.byte	0x02, 0x09, 0x00, 0x00, 0x02, 0x02, 0x01, 0x00, 0x02, 0x05, 0x05, 0x00, 0x03, 0x07, 0x01, 0x01
        /*0010*/ 	.byte	0x02, 0x03, 0x00, 0x00, 0x02, 0x06, 0x01, 0x00, 0x04, 0x0b, 0x08, 0x00, 0x09, 0x00, 0x00, 0x00
        /*0020*/ 	.byte	0x00, 0x00, 0x00, 0x00


//--------------------- .nv.info._Z17helloWorldFromGPUv --------------------------
	.section	.nv.info._Z17helloWorldFromGPUv,"",@"SHT_CUDA_INFO"
	.sectionflags	@""
	.align	4


	//----- nvinfo : EIATTR_CUDA_API_VERSION
	.align		4
        /*0000*/ 	.byte	0x04, 0x37
        /*0002*/ 	.short	(.L_8 - .L_7)
.L_7:
        /*0004*/ 	.word	0x00000082


	//----- nvinfo : EIATTR_SPARSE_MMA_MASK
	.align		4
.L_8:
        /*0008*/ 	.byte	0x03, 0x50
        /*000a*/ 	.short	0x0000


	//----- nvinfo : EIATTR_MAXREG_COUNT
	.align		4
        /*000c*/ 	.byte	0x03, 0x1b
        /*000e*/ 	.short	0x00ff


	//----- nvinfo : EIATTR_EXTERNS
	.align		4
        /*0010*/ 	.byte	0x04, 0x0f
        /*0012*/ 	.short	(.L_10 - .L_9)


	//   ....[0]....
	.align		4
.L_9:
        /*0014*/ 	.word	index@(vprintf)


	//----- nvinfo : EIATTR_MERCURY_ISA_VERSION
	.align		4
.L_10:
        /*0018*/ 	.byte	0x03, 0x5f
        /*001a*/ 	.short	0x0101


	//----- nvinfo : EIATTR_VRC_CTA_INIT_COUNT
	.align		4
        /*001c*/ 	.byte	0x02, 0x4a
	.zero		1
	.zero		1


	//----- nvinfo : EIATTR_SYSCALL_OFFSETS
	.align		4
        /*0020*/ 	.byte	0x04, 0x46
        /*0022*/ 	.short	(.L_12 - .L_11)


	//   ....[0]....
.L_11:
        /*0024*/ 	.word	0x000000e0


	//----- nvinfo : EIATTR_EXIT_INSTR_OFFSETS
	.align		4
.L_12:
        /*0028*/ 	.byte	0x04, 0x1c
        /*002a*/ 	.short	(.L_14 - .L_13)


	//   ....[0]....
.L_13:
        /*002c*/ 	.word	0x000000f0


	//----- nvinfo : EIATTR_SW_WAR
	.align		4
.L_14:
        /*0030*/ 	.byte	0x04, 0x36
        /*0032*/ 	.short	(.L_16 - .L_15)
.L_15:
        /*0034*/ 	.word	0x00000008
.L_16:


//--------------------- .nv.callgraph             --------------------------
	.section	.nv.callgraph,"",@"SHT_CUDA_CALLGRAPH"
	.align	4
	.sectionentsize	8
	.align		4
        /*0000*/ 	.word	0x00000000
	.align		4
        /*0004*/ 	.word	0xffffffff
	.align		4
        /*0008*/ 	.word	index@(_Z17helloWorldFromGPUv)
	.align		4
        /*000c*/ 	.word	index@(vprintf)
	.align		4
        /*0010*/ 	.word	0x00000000
	.align		4
        /*0014*/ 	.word	0xfffffffe
	.align		4
        /*0018*/ 	.word	0x00000000
	.align		4
        /*001c*/ 	.word	0xfffffffd
	.align		4
        /*0020*/ 	.word	0x00000000
	.align		4
        /*0024*/ 	.word	0xfffffffc


//--------------------- .nv.constant4             --------------------------
	.section	.nv.constant4,"a",@progbits
	.align	8
	.align		8
.nv.constant4:
        /*0000*/ 	.dword	vprintf
	.align		8
        /*0008*/ 	.dword	$str


//--------------------- .text._Z17helloWorldFromGPUv --------------------------
	.section	.text._Z17helloWorldFromGPUv,"ax",@progbits
	.align	128
        .global         _Z17helloWorldFromGPUv
        .type           _Z17helloWorldFromGPUv,@function
        .size           _Z17helloWorldFromGPUv,(.L_x_2 - _Z17helloWorldFromGPUv)
        .other          _Z17helloWorldFromGPUv,@"STO_CUDA_ENTRY STV_DEFAULT"
_Z17helloWorldFromGPUv:
.text._Z17helloWorldFromGPUv:
[----:B------:R-:W0:Y:S01]  /*0000*/  LDC R1, c[0x0][0x37c] ;  /* 0x0000df00ff017b82 */ /* 0x000e220000000800 */
[----:B------:R-:W1:Y:S01]  /*0010*/  S2R R8, SR_TID.X ;  /* 0x0000000000087919 */ /* 0x000e620000002100 */
[----:B0-----:R-:W-:Y:S01]  /*0020*/  VIADD R1, R1, 0xfffffff8 ;  /* 0xfffffff801017836 */ /* 0x001fe20000000000 */
[----:B------:R-:W-:Y:S01]  /*0030*/  MOV R0, 0x0 ;  /* 0x0000000000007802 */ /* 0x000fe20000000f00 */
[----:B------:R-:W0:Y:S04]  /*0040*/  LDCU UR4, c[0x0][0x2f8] ;  /* 0x00005f00ff0477ac */ /* 0x000e280008000800 */
[----:B------:R2:W3:Y:S01]  /*0050*/  LDC.64 R2, c[0x4][R0] ;  /* 0x0100000000027b82 */ /* 0x0004e20000000a00 */
[----:B------:R-:W4:Y:S01]  /*0060*/  LDCU.64 UR6, c[0x4][0x8] ;  /* 0x01000100ff0677ac */ /* 0x000f220008000a00 */
[----:B------:R-:W5:Y:S01]  /*0070*/  LDCU UR5, c[0x0][0x2fc] ;  /* 0x00005f80ff0577ac */ /* 0x000f620008000800 */
[----:B0-----:R-:W-:Y:S01]  /*0080*/  IADD3 R6, P0, PT, R1, UR4, RZ ;  /* 0x0000000401067c10 */ /* 0x001fe2000ff1e0ff */
[----:B----4-:R-:W-:Y:S01]  /*0090*/  IMAD.U32 R4, RZ, RZ, UR6 ;  /* 0x00000006ff047e24 */ /* 0x010fe2000f8e00ff */
[----:B------:R-:W-:-:S03]  /*00a0*/  MOV R5, UR7 ;  /* 0x0000000700057c02 */ /* 0x000fc60008000f00 */
[----:B-----5:R-:W-:Y:S01]  /*00b0*/  IMAD.X R7, RZ, RZ, UR5, P0 ;  /* 0x00000005ff077e24 */ /* 0x020fe200080e06ff */
[----:B-1----:R2:W-:Y:S07]  /*00c0*/  STL [R1], R8 ;  /* 0x0000000801007387 */ /* 0x0025ee0000100800 */
[----:B------:R-:W-:-:S07]  /*00d0*/  LEPC R20, `(.L_x_0) ;  /* 0x000000001014794e */ /* 0x000fce0000000000 */
[----:B--23--:R-:W-:Y:S05]  /*00e0*/  CALL.ABS.NOINC R2 ;  /* 0x0000000002007343 */ /* 0x00cfea0003c00000 */
.L_x_0:
[----:B------:R-:W-:Y:S05]  /*00f0*/  EXIT ;  /* 0x000000000000794d */ /* 0x000fea0003800000 */
.L_x_1:
[----:B------:R-:W-:-:S00]  /*0100*/  BRA `(.L_x_1) ;  /* 0xfffffffc00fc7947 */ /* 0x000fc0000383ffff */
[----:B------:R-:W-:-:S00]  /*0110*/  NOP ;  /* 0x0000000000007918 */ /* 0x000fc00000000000 */
        /* <DEDUP_REMOVED lines=14> */
.L_x_2:


//--------------------- .nv.global.init           --------------------------
	.section	.nv.global.init,"aw",@progbits
.nv.global.init:
	.type		$str,@object
	.size		$str,(.L_0 - $str)
$str:
        /*0000*/ 	.byte	0x48, 0x65, 0x6c, 0x6c, 0x6f, 0x2c, 0x20, 0x57, 0x6f, 0x72, 0x6c, 0x64, 0x20, 0x66, 0x72, 0x6f
        /*0010*/ 	.byte	0x6d, 0x20, 0x47, 0x50, 0x55, 0x20, 0x74, 0x68, 0x72, 0x65, 0x61, 0x64, 0x20, 0x25, 0x64, 0x21
        /*0020*/ 	.byte	0x0a, 0x00
.L_0:


//--------------------- .nv.shared.reserved.0     --------------------------
	.section	.nv.shared.reserved.0,"aw",@nobits
	.weak		__nv_reservedSMEM_offset_0_alias
	.size		__nv_reservedSMEM_offset_0_alias, 0, 64
	.other		__nv_reservedSMEM_offset_0_alias,@"STO_CUDA_RESERVED_SHARED STV_DEFAULT"
__nv_reservedSMEM_offset_0_alias:
	.zero		0
	.zero		64


//--------------------- .nv.constant0._Z17helloWorldFromGPUv --------------------------
	.section	.nv.constant0._Z17helloWorldFromGPUv,"a",@progbits
	.sectionflags	@""
	.align	4
.nv.constant0._Z17helloWorldFromGPUv:
	.zero		896


//--------------------- SYMBOLS --------------------------

	.type		.nv.reservedSmem.offset0,@object
	.size		.nv.reservedSmem.offset0,0x4
	.type		vprintf,@function
